//
// Generated by NVIDIA NVVM Compiler
//
// Compiler Build ID: CL-36424714
// Cuda compilation tools, release 13.0, V13.0.88
// Based on NVVM 20.0.0
//

.version 9.0
.target sm_100
.address_size 64

	// .globl	_Z6kernelPiS_S_i

.visible .entry _Z6kernelPiS_S_i(
	.param .u64 .ptr .align 1 _Z6kernelPiS_S_i_param_0,
	.param .u64 .ptr .align 1 _Z6kernelPiS_S_i_param_1,
	.param .u64 .ptr .align 1 _Z6kernelPiS_S_i_param_2,
	.param .u32 _Z6kernelPiS_S_i_param_3
)
{
	.reg .pred 	%p<2>;
	.reg .b32 	%r<9>;
	.reg .b64 	%rd<11>;

	ld.param.u64 	%rd1, [_Z6kernelPiS_S_i_param_0];
	ld.param.u64 	%rd2, [_Z6kernelPiS_S_i_param_1];
	ld.param.u64 	%rd3, [_Z6kernelPiS_S_i_param_2];
	ld.param.u32 	%r2, [_Z6kernelPiS_S_i_param_3];
	mov.u32 	%r3, %ctaid.x;
	mov.u32 	%r4, %ntid.x;
	mov.u32 	%r5, %tid.x;
	mad.lo.s32 	%r1, %r3, %r4, %r5;
	setp.ge.s32 	%p1, %r1, %r2;
	@%p1 bra 	$L__BB0_2;
	cvta.to.global.u64 	%rd4, %rd2;
	cvta.to.global.u64 	%rd5, %rd3;
	cvta.to.global.u64 	%rd6, %rd1;
	mul.wide.s32 	%rd7, %r1, 4;
	add.s64 	%rd8, %rd4, %rd7;
	ld.global.u32 	%r6, [%rd8];
	add.s64 	%rd9, %rd5, %rd7;
	ld.global.u32 	%r7, [%rd9];
	add.s32 	%r8, %r7, %r6;
	add.s64 	%rd10, %rd6, %rd7;
	st.global.u32 	[%rd10], %r8;
$L__BB0_2:
	ret;

}


// ===== COMPILED SASS (sm_100) =====

	.target	sm_100

	.elftype	@"ET_EXEC"


//--------------------- .note.nv.tkinfo           --------------------------
	.section	.note.nv.tkinfo,"",@"SHT_NOTE"
	.sectionflags	@"SHF_NOTE_NV_TKINFO"
	.tkinfo
        /*0018*/ 	.word	0x00000002
        /*0030*/ 	.string	""
        /*0030*/ 	.string	"ptxas"
        /*0030*/ 	.string	"Cuda compilation tools, release 13.0, V13.0.88"
        /*0030*/ 	.string	"Build cuda_13.0.r13.0/compiler.36424714_0"
        /*0030*/ 	.string	"-arch sm_100 -m 64 "



//--------------------- .note.nv.cuinfo           --------------------------
	.section	.note.nv.cuinfo,"",@"SHT_NOTE"
	.sectionflags	@"SHF_NOTE_NV_CUINFO"
        /*0018*/ 	.short	0x0002
        /*001a*/ 	.short	0x0064
        /*001c*/ 	.short	0x0082
	.zero		2


//--------------------- .nv.info                  --------------------------
	.section	.nv.info,"",@"SHT_CUDA_INFO"
	.align	4


	//----- nvinfo : EIATTR_REGCOUNT
	.align		4
        /*0000*/ 	.byte	0x04, 0x2f
        /*0002*/ 	.short	(.L_1 - .L_0)
	.align		4
.L_0:
        /*0004*/ 	.word	index@(_Z6kernelPiS_S_i)
        /*0008*/ 	.word	0x0000000c


	//----- nvinfo : EIATTR_FRAME_SIZE
	.align		4
.L_1:
        /*000c*/ 	.byte	0x04, 0x11
        /*000e*/ 	.short	(.L_3 - .L_2)
	.align		4
.L_2:
        /*0010*/ 	.word	index@(_Z6kernelPiS_S_i)
        /*0014*/ 	.word	0x00000000


	//----- nvinfo : EIATTR_MIN_STACK_SIZE
	.align		4
.L_3:
        /*0018*/ 	.byte	0x04, 0x12
        /*001a*/ 	.short	(.L_5 - .L_4)
	.align		4
.L_4:
        /*001c*/ 	.word	index@(_Z6kernelPiS_S_i)
        /*0020*/ 	.word	0x00000000
.L_5:


//--------------------- .nv.compat                --------------------------
	.section	.nv.compat,"",@"SHT_CUDA_COMPAT_INFO"
	.align	4
        /*0000*/ 	.byte	0x02, 0x09, 0x00, 0x00, 0x02, 0x02, 0x01, 0x00, 0x02, 0x05, 0x05, 0x00, 0x03, 0x07, 0x01, 0x01
        /*0010*/ 	.byte	0x02, 0x03, 0x00, 0x00, 0x02, 0x06, 0x01, 0x00, 0x04, 0x0b, 0x08, 0x00, 0x09, 0x00, 0x00, 0x00
        /*0020*/ 	.byte	0x00, 0x00, 0x00, 0x00


//--------------------- .nv.info._Z6kernelPiS_S_i --------------------------
	.section	.nv.info._Z6kernelPiS_S_i,"",@"SHT_CUDA_INFO"
	.sectionflags	@""
	.align	4


	//----- nvinfo : EIATTR_CUDA_API_VERSION
	.align		4
        /*0000*/ 	.byte	0x04, 0x37
        /*0002*/ 	.short	(.L_7 - .L_6)
.L_6:
        /*0004*/ 	.word	0x00000082


	//----- nvinfo : EIATTR_KPARAM_INFO
	.align		4
.L_7:
        /*0008*/ 	.byte	0x04, 0x17
        /*000a*/ 	.short	(.L_9 - .L_8)
.L_8:
        /*000c*/ 	.word	0x00000000
        /*0010*/ 	.short	0x0003
        /*0012*/ 	.short	0x0018
        /*0014*/ 	.byte	0x00, 0xf0, 0x11, 0x00


	//----- nvinfo : EIATTR_KPARAM_INFO
	.align		4
.L_9:
        /*0018*/ 	.byte	0x04, 0x17
        /*001a*/ 	.short	(.L_11 - .L_10)
.L_10:
        /*001c*/ 	.word	0x00000000
        /*0020*/ 	.short	0x0002
        /*0022*/ 	.short	0x0010
        /*0024*/ 	.byte	0x00, 0xf5, 0x21, 0x00


	//----- nvinfo : EIATTR_KPARAM_INFO
	.align		4
.L_11:
        /*0028*/ 	.byte	0x04, 0x17
        /*002a*/ 	.short	(.L_13 - .L_12)
.L_12:
        /*002c*/ 	.word	0x00000000
        /*0030*/ 	.short	0x0001
        /*0032*/ 	.short	0x0008
        /*0034*/ 	.byte	0x00, 0xf5, 0x21, 0x00


	//----- nvinfo : EIATTR_KPARAM_INFO
	.align		4
.L_13:
        /*0038*/ 	.byte	0x04, 0x17
        /*003a*/ 	.short	(.L_15 - .L_14)
.L_14:
        /*003c*/ 	.word	0x00000000
        /*0040*/ 	.short	0x0000
        /*0042*/ 	.short	0x0000
        /*0044*/ 	.byte	0x00, 0xf5, 0x21, 0x00


	//----- nvinfo : EIATTR_SPARSE_MMA_MASK
	.align		4
.L_15:
        /*0048*/ 	.byte	0x03, 0x50
        /*004a*/ 	.short	0x0000


	//----- nvinfo : EIATTR_MAXREG_COUNT
	.align		4
        /*004c*/ 	.byte	0x03, 0x1b
        /*004e*/ 	.short	0x00ff


	//----- nvinfo : EIATTR_MERCURY_ISA_VERSION
	.align		4
        /*0050*/ 	.byte	0x03, 0x5f
        /*0052*/ 	.short	0x0101


	//----- nvinfo : EIATTR_VRC_CTA_INIT_COUNT
	.align		4
        /*0054*/ 	.byte	0x02, 0x4a
	.zero		1
	.zero		1


	//----- nvinfo : EIATTR_EXIT_INSTR_OFFSETS
	.align		4
        /*0058*/ 	.byte	0x04, 0x1c
        /*005a*/ 	.short	(.L_17 - .L_16)


	//   ....[0]....
.L_16:
        /*005c*/ 	.word	0x00000070


	//   ....[1]....
        /*0060*/ 	.word	0x00000130


	//----- nvinfo : EIATTR_CBANK_PARAM_SIZE
	.align		4
.L_17:
        /*0064*/ 	.byte	0x03, 0x19
        /*0066*/ 	.short	0x001c


	//----- nvinfo : EIATTR_PARAM_CBANK
	.align		4
        /*0068*/ 	.byte	0x04, 0x0a
        /*006a*/ 	.short	(.L_19 - .L_18)
	.align		4
.L_18:
        /*006c*/ 	.word	index@(.nv.constant0._Z6kernelPiS_S_i)
        /*0070*/ 	.short	0x0380
        /*0072*/ 	.short	0x001c


	//----- nvinfo : EIATTR_SW_WAR
	.align		4
.L_19:
        /*0074*/ 	.byte	0x04, 0x36
        /*0076*/ 	.short	(.L_21 - .L_20)
.L_20:
        /*0078*/ 	.word	0x00000008
.L_21:


//--------------------- .nv.callgraph             --------------------------
	.section	.nv.callgraph,"",@"SHT_CUDA_CALLGRAPH"
	.align	4
	.sectionentsize	8
	.align		4
        /*0000*/ 	.word	0x00000000
	.align		4
        /*0004*/ 	.word	0xffffffff
	.align		4
        /*0008*/ 	.word	0x00000000
	.align		4
        /*000c*/ 	.word	0xfffffffe
	.align		4
        /*0010*/ 	.word	0x00000000
	.align		4
        /*0014*/ 	.word	0xfffffffd
	.align		4
        /*0018*/ 	.word	0x00000000
	.align		4
        /*001c*/ 	.word	0xfffffffc


//--------------------- .text._Z6kernelPiS_S_i    --------------------------
	.section	.text._Z6kernelPiS_S_i,"ax",@progbits
	.align	128
        .global         _Z6kernelPiS_S_i
        .type           _Z6kernelPiS_S_i,@function
        .size           _Z6kernelPiS_S_i,(.L_x_1 - _Z6kernelPiS_S_i)
        .other          _Z6kernelPiS_S_i,@"STO_CUDA_ENTRY STV_DEFAULT"
_Z6kernelPiS_S_i:
.text._Z6kernelPiS_S_i:
[----:B------:R-:W-:Y:S01]  /*0000*/  LDC R1, c[0x0][0x37c] ;  /* 0x0000df00ff017b82 */ /* 0x000fe20000000800 */
[----:B------:R-:W0:Y:S07]  /*0010*/  S2R R0, SR_TID.X ;  /* 0x0000000000007919 */ /* 0x000e2e0000002100 */
[----:B------:R-:W0:Y:S01]  /*0020*/  S2UR UR4, SR_CTAID.X ;  /* 0x00000000000479c3 */ /* 0x000e220000002500 */
[----:B------:R-:W1:Y:S07]  /*0030*/  LDCU UR5, c[0x0][0x398] ;  /* 0x00007300ff0577ac */ /* 0x000e6e0008000800 */
[----:B------:R-:W0:Y:S02]  /*0040*/  LDC R9, c[0x0][0x360] ;  /* 0x0000d800ff097b82 */ /* 0x000e240000000800 */
[----:B0-----:R-:W-:-:S05]  /*0050*/  IMAD R9, R9, UR4, R0 ;  /* 0x0000000409097c24 */ /* 0x001fca000f8e0200 */
[----:B-1----:R-:W-:-:S13]  /*0060*/  ISETP.GE.AND P0, PT, R9, UR5, PT ;  /* 0x0000000509007c0c */ /* 0x002fda000bf06270 */
[----:B------:R-:W-:Y:S05]  /*0070*/  @P0 EXIT ;  /* 0x000000000000094d */ /* 0x000fea0003800000 */
[----:B------:R-:W0:Y:S01]  /*0080*/  LDC.64 R2, c[0x0][0x388] ;  /* 0x0000e200ff027b82 */ /* 0x000e220000000a00 */
[----:B------:R-:W1:Y:S07]  /*0090*/  LDCU.64 UR4, c[0x0][0x358] ;  /* 0x00006b00ff0477ac */ /* 0x000e6e0008000a00 */
[----:B------:R-:W2:Y:S08]  /*00a0*/  LDC.64 R4, c[0x0][0x390] ;  /* 0x0000e400ff047b82 */ /* 0x000eb00000000a00 */
[----:B------:R-:W3:Y:S01]  /*00b0*/  LDC.64 R6, c[0x0][0x380] ;  /* 0x0000e000ff067b82 */ /* 0x000ee20000000a00 */
[----:B0-----:R-:W-:-:S06]  /*00c0*/  IMAD.WIDE R2, R9, 0x4, R2 ;  /* 0x0000000409027825 */ /* 0x001fcc00078e0202 */
[----:B-1----:R-:W4:Y:S01]  /*00d0*/  LDG.E R2, desc[UR4][R2.64] ;  /* 0x0000000402027981 */ /* 0x002f22000c1e1900 */
[----:B--2---:R-:W-:-:S06]  /*00e0*/  IMAD.WIDE R4, R9, 0x4, R4 ;  /* 0x0000000409047825 */ /* 0x004fcc00078e0204 */
[----:B------:R-:W4:Y:S01]  /*00f0*/  LDG.E R5, desc[UR4][R4.64] ;  /* 0x0000000404057981 */ /* 0x000f22000c1e1900 */
[----:B---3--:R-:W-:Y:S01]  /*0100*/  IMAD.WIDE R6, R9, 0x4, R6 ;  /* 0x0000000409067825 */ /* 0x008fe200078e0206 */
[----:B----4-:R-:W-:-:S05]  /*0110*/  IADD3 R9, PT, PT, R2, R5, RZ ;  /* 0x0000000502097210 */ /* 0x010fca0007ffe0ff */
[----:B------:R-:W-:Y:S01]  /*0120*/  STG.E desc[UR4][R6.64], R9 ;  /* 0x0000000906007986 */ /* 0x000fe2000c101904 */
[----:B------:R-:W-:Y:S05]  /*0130*/  EXIT ;  /* 0x000000000000794d */ /* 0x000fea0003800000 */
.L_x_0:
[----:B------:R-:W-:-:S00]  /*0140*/  BRA `(.L_x_0) ;  /* 0xfffffffc00fc7947 */ /* 0x000fc0000383ffff */
[----:B------:R-:W-:-:S00]  /*0150*/  NOP ;  /* 0x0000000000007918 */ /* 0x000fc00000000000 */
        /* <DEDUP_REMOVED lines=10> */
.L_x_1:


//--------------------- .nv.shared.reserved.0     --------------------------
	.section	.nv.shared.reserved.0,"aw",@nobits
	.weak		__nv_reservedSMEM_offset_0_alias
	.size		__nv_reservedSMEM_offset_0_alias, 0, 64
	.other		__nv_reservedSMEM_offset_0_alias,@"STO_CUDA_RESERVED_SHARED STV_DEFAULT"
__nv_reservedSMEM_offset_0_alias:
	.zero		0
	.zero		64


//--------------------- .nv.constant0._Z6kernelPiS_S_i --------------------------
	.section	.nv.constant0._Z6kernelPiS_S_i,"a",@progbits
	.sectionflags	@""
	.align	4
.nv.constant0._Z6kernelPiS_S_i:
	.zero		924


//--------------------- SYMBOLS --------------------------

	.type		.nv.reservedSmem.offset0,@object
	.size		.nv.reservedSmem.offset0,0x4
